//
// Generated by NVIDIA NVVM Compiler
//
// Compiler Build ID: CL-36424714
// Cuda compilation tools, release 13.0, V13.0.88
// Based on NVVM 20.0.0
//

.version 9.0
.target sm_100
.address_size 64

	// .globl	_Z9addArraysPiS_S_

.visible .entry _Z9addArraysPiS_S_(
	.param .u64 .ptr .align 1 _Z9addArraysPiS_S__param_0,
	.param .u64 .ptr .align 1 _Z9addArraysPiS_S__param_1,
	.param .u64 .ptr .align 1 _Z9addArraysPiS_S__param_2
)
{
	.reg .b32 	%r<5>;
	.reg .b64 	%rd<11>;

	ld.param.u64 	%rd1, [_Z9addArraysPiS_S__param_0];
	ld.param.u64 	%rd2, [_Z9addArraysPiS_S__param_1];
	ld.param.u64 	%rd3, [_Z9addArraysPiS_S__param_2];
	cvta.to.global.u64 	%rd4, %rd3;
	cvta.to.global.u64 	%rd5, %rd2;
	cvta.to.global.u64 	%rd6, %rd1;
	mov.u32 	%r1, %tid.x;
	mul.wide.u32 	%rd7, %r1, 4;
	add.s64 	%rd8, %rd6, %rd7;
	ld.global.u32 	%r2, [%rd8];
	add.s64 	%rd9, %rd5, %rd7;
	ld.global.u32 	%r3, [%rd9];
	add.s32 	%r4, %r3, %r2;
	add.s64 	%rd10, %rd4, %rd7;
	st.global.u32 	[%rd10], %r4;
	ret;

}


// ===== COMPILED SASS (sm_100) =====

	.target	sm_100

	.elftype	@"ET_EXEC"


//--------------------- .note.nv.tkinfo           --------------------------
	.section	.note.nv.tkinfo,"",@"SHT_NOTE"
	.sectionflags	@"SHF_NOTE_NV_TKINFO"
	.tkinfo
        /*0018*/ 	.word	0x00000002
        /*0030*/ 	.string	""
        /*0030*/ 	.string	"ptxas"
        /*0030*/ 	.string	"Cuda compilation tools, release 13.0, V13.0.88"
        /*0030*/ 	.string	"Build cuda_13.0.r13.0/compiler.36424714_0"
        /*0030*/ 	.string	"-arch sm_100 -m 64 "



//--------------------- .note.nv.cuinfo           --------------------------
	.section	.note.nv.cuinfo,"",@"SHT_NOTE"
	.sectionflags	@"SHF_NOTE_NV_CUINFO"
        /*0018*/ 	.short	0x0002
        /*001a*/ 	.short	0x0064
        /*001c*/ 	.short	0x0082
	.zero		2


//--------------------- .nv.info                  --------------------------
	.section	.nv.info,"",@"SHT_CUDA_INFO"
	.align	4


	//----- nvinfo : EIATTR_REGCOUNT
	.align		4
        /*0000*/ 	.byte	0x04, 0x2f
        /*0002*/ 	.short	(.L_1 - .L_0)
	.align		4
.L_0:
        /*0004*/ 	.word	index@(_Z9addArraysPiS_S_)
        /*0008*/ 	.word	0x0000000c


	//----- nvinfo : EIATTR_FRAME_SIZE
	.align		4
.L_1:
        /*000c*/ 	.byte	0x04, 0x11
        /*000e*/ 	.short	(.L_3 - .L_2)
	.align		4
.L_2:
        /*0010*/ 	.word	index@(_Z9addArraysPiS_S_)
        /*0014*/ 	.word	0x00000000


	//----- nvinfo : EIATTR_MIN_STACK_SIZE
	.align		4
.L_3:
        /*0018*/ 	.byte	0x04, 0x12
        /*001a*/ 	.short	(.L_5 - .L_4)
	.align		4
.L_4:
        /*001c*/ 	.word	index@(_Z9addArraysPiS_S_)
        /*0020*/ 	.word	0x00000000
.L_5:


//--------------------- .nv.compat                --------------------------
	.section	.nv.compat,"",@"SHT_CUDA_COMPAT_INFO"
	.align	4
        /*0000*/ 	.byte	0x02, 0x09, 0x00, 0x00, 0x02, 0x02, 0x01, 0x00, 0x02, 0x05, 0x05, 0x00, 0x03, 0x07, 0x01, 0x01
        /*0010*/ 	.byte	0x02, 0x03, 0x00, 0x00, 0x02, 0x06, 0x01, 0x00, 0x04, 0x0b, 0x08, 0x00, 0x09, 0x00, 0x00, 0x00
        /*0020*/ 	.byte	0x00, 0x00, 0x00, 0x00


//--------------------- .nv.info._Z9addArraysPiS_S_ --------------------------
	.section	.nv.info._Z9addArraysPiS_S_,"",@"SHT_CUDA_INFO"
	.sectionflags	@""
	.align	4


	//----- nvinfo : EIATTR_CUDA_API_VERSION
	.align		4
        /*0000*/ 	.byte	0x04, 0x37
        /*0002*/ 	.short	(.L_7 - .L_6)
.L_6:
        /*0004*/ 	.word	0x00000082


	//----- nvinfo : EIATTR_KPARAM_INFO
	.align		4
.L_7:
        /*0008*/ 	.byte	0x04, 0x17
        /*000a*/ 	.short	(.L_9 - .L_8)
.L_8:
        /*000c*/ 	.word	0x00000000
        /*0010*/ 	.short	0x0002
        /*0012*/ 	.short	0x0010
        /*0014*/ 	.byte	0x00, 0xf5, 0x21, 0x00


	//----- nvinfo : EIATTR_KPARAM_INFO
	.align		4
.L_9:
        /*0018*/ 	.byte	0x04, 0x17
        /*001a*/ 	.short	(.L_11 - .L_10)
.L_10:
        /*001c*/ 	.word	0x00000000
        /*0020*/ 	.short	0x0001
        /*0022*/ 	.short	0x0008
        /*0024*/ 	.byte	0x00, 0xf5, 0x21, 0x00


	//----- nvinfo : EIATTR_KPARAM_INFO
	.align		4
.L_11:
        /*0028*/ 	.byte	0x04, 0x17
        /*002a*/ 	.short	(.L_13 - .L_12)
.L_12:
        /*002c*/ 	.word	0x00000000
        /*0030*/ 	.short	0x0000
        /*0032*/ 	.short	0x0000
        /*0034*/ 	.byte	0x00, 0xf5, 0x21, 0x00


	//----- nvinfo : EIATTR_SPARSE_MMA_MASK
	.align		4
.L_13:
        /*0038*/ 	.byte	0x03, 0x50
        /*003a*/ 	.short	0x0000


	//----- nvinfo : EIATTR_MAXREG_COUNT
	.align		4
        /*003c*/ 	.byte	0x03, 0x1b
        /*003e*/ 	.short	0x00ff


	//----- nvinfo : EIATTR_MERCURY_ISA_VERSION
	.align		4
        /*0040*/ 	.byte	0x03, 0x5f
        /*0042*/ 	.short	0x0101


	//----- nvinfo : EIATTR_VRC_CTA_INIT_COUNT
	.align		4
        /*0044*/ 	.byte	0x02, 0x4a
	.zero		1
	.zero		1


	//----- nvinfo : EIATTR_EXIT_INSTR_OFFSETS
	.align		4
        /*0048*/ 	.byte	0x04, 0x1c
        /*004a*/ 	.short	(.L_15 - .L_14)


	//   ....[0]....
.L_14:
        /*004c*/ 	.word	0x000000d0


	//----- nvinfo : EIATTR_CBANK_PARAM_SIZE
	.align		4
.L_15:
        /*0050*/ 	.byte	0x03, 0x19
        /*0052*/ 	.short	0x0018


	//----- nvinfo : EIATTR_PARAM_CBANK
	.align		4
        /*0054*/ 	.byte	0x04, 0x0a
        /*0056*/ 	.short	(.L_17 - .L_16)
	.align		4
.L_16:
        /*0058*/ 	.word	index@(.nv.constant0._Z9addArraysPiS_S_)
        /*005c*/ 	.short	0x0380
        /*005e*/ 	.short	0x0018


	//----- nvinfo : EIATTR_SW_WAR
	.align		4
.L_17:
        /*0060*/ 	.byte	0x04, 0x36
        /*0062*/ 	.short	(.L_19 - .L_18)
.L_18:
        /*0064*/ 	.word	0x00000008
.L_19:


//--------------------- .nv.callgraph             --------------------------
	.section	.nv.callgraph,"",@"SHT_CUDA_CALLGRAPH"
	.align	4
	.sectionentsize	8
	.align		4
        /*0000*/ 	.word	0x00000000
	.align		4
        /*0004*/ 	.word	0xffffffff
	.align		4
        /*0008*/ 	.word	0x00000000
	.align		4
        /*000c*/ 	.word	0xfffffffe
	.align		4
        /*0010*/ 	.word	0x00000000
	.align		4
        /*0014*/ 	.word	0xfffffffd
	.align		4
        /*0018*/ 	.word	0x00000000
	.align		4
        /*001c*/ 	.word	0xfffffffc


//--------------------- .text._Z9addArraysPiS_S_  --------------------------
	.section	.text._Z9addArraysPiS_S_,"ax",@progbits
	.align	128
        .global         _Z9addArraysPiS_S_
        .type           _Z9addArraysPiS_S_,@function
        .size           _Z9addArraysPiS_S_,(.L_x_1 - _Z9addArraysPiS_S_)
        .other          _Z9addArraysPiS_S_,@"STO_CUDA_ENTRY STV_DEFAULT"
_Z9addArraysPiS_S_:
.text._Z9addArraysPiS_S_:
[----:B------:R-:W-:Y:S01]  /*0000*/  LDC R1, c[0x0][0x37c] ;  /* 0x0000df00ff017b82 */ /* 0x000fe20000000800 */
[----:B------:R-:W0:Y:S07]  /*0010*/  S2R R9, SR_TID.X ;  /* 0x0000000000097919 */ /* 0x000e2e0000002100 */
[----:B------:R-:W0:Y:S01]  /*0020*/  LDC.64 R2, c[0x0][0x380] ;  /* 0x0000e000ff027b82 */ /* 0x000e220000000a00 */
[----:B------:R-:W1:Y:S07]  /*0030*/  LDCU.64 UR4, c[0x0][0x358] ;  /* 0x00006b00ff0477ac */ /* 0x000e6e0008000a00 */
[----:B------:R-:W2:Y:S08]  /*0040*/  LDC.64 R4, c[0x0][0x388] ;  /* 0x0000e200ff047b82 */ /* 0x000eb00000000a00 */
[----:B------:R-:W3:Y:S01]  /*0050*/  LDC.64 R6, c[0x0][0x390] ;  /* 0x0000e400ff067b82 */ /* 0x000ee20000000a00 */
[----:B0-----:R-:W-:-:S04]  /*0060*/  IMAD.WIDE.U32 R2, R9, 0x4, R2 ;  /* 0x0000000409027825 */ /* 0x001fc800078e0002 */
[C---:B--2---:R-:W-:Y:S02]  /*0070*/  IMAD.WIDE.U32 R4, R9.reuse, 0x4, R4 ;  /* 0x0000000409047825 */ /* 0x044fe400078e0004 */
[----:B-1----:R-:W2:Y:S04]  /*0080*/  LDG.E R2, desc[UR4][R2.64] ;  /* 0x0000000402027981 */ /* 0x002ea8000c1e1900 */
[----:B------:R-:W2:Y:S01]  /*0090*/  LDG.E R5, desc[UR4][R4.64] ;  /* 0x0000000404057981 */ /* 0x000ea2000c1e1900 */
[----:B---3--:R-:W-:Y:S01]  /*00a0*/  IMAD.WIDE.U32 R6, R9, 0x4, R6 ;  /* 0x0000000409067825 */ /* 0x008fe200078e0006 */
[----:B--2---:R-:W-:-:S05]  /*00b0*/  IADD3 R9, PT, PT, R2, R5, RZ ;  /* 0x0000000502097210 */ /* 0x004fca0007ffe0ff */
[----:B------:R-:W-:Y:S01]  /*00c0*/  STG.E desc[UR4][R6.64], R9 ;  /* 0x0000000906007986 */ /* 0x000fe2000c101904 */
[----:B------:R-:W-:Y:S05]  /*00d0*/  EXIT ;  /* 0x000000000000794d */ /* 0x000fea0003800000 */
.L_x_0:
[----:B------:R-:W-:-:S00]  /*00e0*/  BRA `(.L_x_0) ;  /* 0xfffffffc00fc7947 */ /* 0x000fc0000383ffff */
[----:B------:R-:W-:-:S00]  /*00f0*/  NOP ;  /* 0x0000000000007918 */ /* 0x000fc00000000000 */
        /* <DEDUP_REMOVED lines=8> */
.L_x_1:


//--------------------- .nv.shared.reserved.0     --------------------------
	.section	.nv.shared.reserved.0,"aw",@nobits
	.weak		__nv_reservedSMEM_offset_0_alias
	.size		__nv_reservedSMEM_offset_0_alias, 0, 64
	.other		__nv_reservedSMEM_offset_0_alias,@"STO_CUDA_RESERVED_SHARED STV_DEFAULT"
__nv_reservedSMEM_offset_0_alias:
	.zero		0
	.zero		64


//--------------------- .nv.constant0._Z9addArraysPiS_S_ --------------------------
	.section	.nv.constant0._Z9addArraysPiS_S_,"a",@progbits
	.sectionflags	@""
	.align	4
.nv.constant0._Z9addArraysPiS_S_:
	.zero		920


//--------------------- SYMBOLS --------------------------

	.type		.nv.reservedSmem.offset0,@object
	.size		.nv.reservedSmem.offset0,0x4
